//
// Generated by NVIDIA NVVM Compiler
//
// Compiler Build ID: CL-36424714
// Cuda compilation tools, release 13.0, V13.0.88
// Based on NVVM 20.0.0
//

.version 9.0
.target sm_100
.address_size 64

	// .globl	_Z13gpu_mergesortPiS_iiiP4dim3S1_

.visible .entry _Z13gpu_mergesortPiS_iiiP4dim3S1_(
	.param .u64 .ptr .align 1 _Z13gpu_mergesortPiS_iiiP4dim3S1__param_0,
	.param .u64 .ptr .align 1 _Z13gpu_mergesortPiS_iiiP4dim3S1__param_1,
	.param .u32 _Z13gpu_mergesortPiS_iiiP4dim3S1__param_2,
	.param .u32 _Z13gpu_mergesortPiS_iiiP4dim3S1__param_3,
	.param .u32 _Z13gpu_mergesortPiS_iiiP4dim3S1__param_4,
	.param .u64 .ptr .align 1 _Z13gpu_mergesortPiS_iiiP4dim3S1__param_5,
	.param .u64 .ptr .align 1 _Z13gpu_mergesortPiS_iiiP4dim3S1__param_6
)
{
	.reg .pred 	%p<12>;
	.reg .b32 	%r<58>;
	.reg .b64 	%rd<19>;

	ld.param.u64 	%rd5, [_Z13gpu_mergesortPiS_iiiP4dim3S1__param_0];
	ld.param.u64 	%rd4, [_Z13gpu_mergesortPiS_iiiP4dim3S1__param_1];
	ld.param.u32 	%r26, [_Z13gpu_mergesortPiS_iiiP4dim3S1__param_2];
	ld.param.u32 	%r24, [_Z13gpu_mergesortPiS_iiiP4dim3S1__param_3];
	ld.param.u32 	%r25, [_Z13gpu_mergesortPiS_iiiP4dim3S1__param_4];
	ld.param.u64 	%rd6, [_Z13gpu_mergesortPiS_iiiP4dim3S1__param_5];
	ld.param.u64 	%rd7, [_Z13gpu_mergesortPiS_iiiP4dim3S1__param_6];
	cvta.to.global.u64 	%rd1, %rd5;
	cvta.to.global.u64 	%rd8, %rd7;
	cvta.to.global.u64 	%rd9, %rd6;
	ld.global.u32 	%r27, [%rd9];
	ld.global.u32 	%r28, [%rd9+4];
	mul.lo.s32 	%r29, %r28, %r27;
	ld.global.u32 	%r30, [%rd9+8];
	mul.lo.s32 	%r31, %r29, %r30;
	mov.u32 	%r32, %tid.x;
	mov.u32 	%r33, %tid.y;
	mov.u32 	%r34, %ctaid.x;
	mov.u32 	%r35, %ctaid.y;
	ld.global.u32 	%r36, [%rd8+8];
	mov.u32 	%r37, %ctaid.z;
	ld.global.u32 	%r38, [%rd8+4];
	mul.lo.s32 	%r39, %r30, %r37;
	mul.lo.s32 	%r40, %r39, %r36;
	mad.lo.s32 	%r41, %r36, %r35, %r34;
	mad.lo.s32 	%r42, %r40, %r38, %r33;
	mad.lo.s32 	%r43, %r41, %r30, %r42;
	mad.lo.s32 	%r44, %r31, %r43, %r32;
	mul.lo.s32 	%r45, %r25, %r24;
	mul.lo.s32 	%r51, %r45, %r44;
	setp.lt.s32 	%p1, %r25, 1;
	setp.ge.s32 	%p2, %r51, %r26;
	or.pred  	%p3, %p1, %p2;
	@%p3 bra 	$L__BB0_13;
	shr.s32 	%r2, %r24, 1;
	cvta.to.global.u64 	%rd2, %rd4;
	mov.b32 	%r49, 0;
$L__BB0_2:
	add.s32 	%r5, %r51, %r24;
	min.s32 	%r6, %r5, %r26;
	setp.ge.s32 	%p4, %r51, %r6;
	@%p4 bra 	$L__BB0_12;
	add.s32 	%r48, %r51, %r2;
	min.s32 	%r7, %r48, %r26;
	mov.u32 	%r52, %r7;
	mov.u32 	%r53, %r51;
$L__BB0_4:
	mul.wide.s32 	%rd10, %r51, 4;
	add.s64 	%rd3, %rd2, %rd10;
	setp.lt.s32 	%p5, %r53, %r7;
	@%p5 bra 	$L__BB0_7;
	mul.wide.s32 	%rd11, %r52, 4;
	add.s64 	%rd12, %rd1, %rd11;
	ld.global.u32 	%r55, [%rd12];
$L__BB0_6:
	st.global.u32 	[%rd3], %r55;
	add.s32 	%r52, %r52, 1;
	bra.uni 	$L__BB0_11;
$L__BB0_7:
	setp.lt.s32 	%p6, %r52, %r6;
	@%p6 bra 	$L__BB0_9;
	mul.wide.s32 	%rd13, %r53, 4;
	add.s64 	%rd14, %rd1, %rd13;
	ld.global.u32 	%r54, [%rd14];
	bra.uni 	$L__BB0_10;
$L__BB0_9:
	mul.wide.s32 	%rd15, %r53, 4;
	add.s64 	%rd16, %rd1, %rd15;
	ld.global.u32 	%r54, [%rd16];
	mul.wide.s32 	%rd17, %r52, 4;
	add.s64 	%rd18, %rd1, %rd17;
	ld.global.u32 	%r55, [%rd18];
	setp.ge.s32 	%p7, %r54, %r55;
	@%p7 bra 	$L__BB0_6;
$L__BB0_10:
	st.global.u32 	[%rd3], %r54;
	add.s32 	%r53, %r53, 1;
$L__BB0_11:
	add.s32 	%r51, %r51, 1;
	setp.lt.s32 	%p8, %r51, %r6;
	@%p8 bra 	$L__BB0_4;
$L__BB0_12:
	add.s32 	%r49, %r49, 1;
	setp.lt.s32 	%p9, %r49, %r25;
	setp.lt.s32 	%p10, %r5, %r26;
	and.pred  	%p11, %p9, %p10;
	mov.u32 	%r51, %r5;
	@%p11 bra 	$L__BB0_2;
$L__BB0_13:
	ret;

}


// ===== COMPILED SASS (sm_100) =====

	.target	sm_100

	.elftype	@"ET_EXEC"


//--------------------- .note.nv.tkinfo           --------------------------
	.section	.note.nv.tkinfo,"",@"SHT_NOTE"
	.sectionflags	@"SHF_NOTE_NV_TKINFO"
	.tkinfo
        /*0018*/ 	.word	0x00000002
        /*0030*/ 	.string	""
        /*0030*/ 	.string	"ptxas"
        /*0030*/ 	.string	"Cuda compilation tools, release 13.0, V13.0.88"
        /*0030*/ 	.string	"Build cuda_13.0.r13.0/compiler.36424714_0"
        /*0030*/ 	.string	"-arch sm_100 -m 64 "



//--------------------- .note.nv.cuinfo           --------------------------
	.section	.note.nv.cuinfo,"",@"SHT_NOTE"
	.sectionflags	@"SHF_NOTE_NV_CUINFO"
        /*0018*/ 	.short	0x0002
        /*001a*/ 	.short	0x0064
        /*001c*/ 	.short	0x0082
	.zero		2


//--------------------- .nv.info                  --------------------------
	.section	.nv.info,"",@"SHT_CUDA_INFO"
	.align	4


	//----- nvinfo : EIATTR_REGCOUNT
	.align		4
        /*0000*/ 	.byte	0x04, 0x2f
        /*0002*/ 	.short	(.L_1 - .L_0)
	.align		4
.L_0:
        /*0004*/ 	.word	index@(_Z13gpu_mergesortPiS_iiiP4dim3S1_)
        /*0008*/ 	.word	0x00000016


	//----- nvinfo : EIATTR_FRAME_SIZE
	.align		4
.L_1:
        /*000c*/ 	.byte	0x04, 0x11
        /*000e*/ 	.short	(.L_3 - .L_2)
	.align		4
.L_2:
        /*0010*/ 	.word	index@(_Z13gpu_mergesortPiS_iiiP4dim3S1_)
        /*0014*/ 	.word	0x00000000


	//----- nvinfo : EIATTR_MIN_STACK_SIZE
	.align		4
.L_3:
        /*0018*/ 	.byte	0x04, 0x12
        /*001a*/ 	.short	(.L_5 - .L_4)
	.align		4
.L_4:
        /*001c*/ 	.word	index@(_Z13gpu_mergesortPiS_iiiP4dim3S1_)
        /*0020*/ 	.word	0x00000000
.L_5:


//--------------------- .nv.compat                --------------------------
	.section	.nv.compat,"",@"SHT_CUDA_COMPAT_INFO"
	.align	4
        /*0000*/ 	.byte	0x02, 0x09, 0x00, 0x00, 0x02, 0x02, 0x01, 0x00, 0x02, 0x05, 0x05, 0x00, 0x03, 0x07, 0x01, 0x01
        /*0010*/ 	.byte	0x02, 0x03, 0x00, 0x00, 0x02, 0x06, 0x01, 0x00, 0x04, 0x0b, 0x08, 0x00, 0x09, 0x00, 0x00, 0x00
        /*0020*/ 	.byte	0x00, 0x00, 0x00, 0x00


//--------------------- .nv.info._Z13gpu_mergesortPiS_iiiP4dim3S1_ --------------------------
	.section	.nv.info._Z13gpu_mergesortPiS_iiiP4dim3S1_,"",@"SHT_CUDA_INFO"
	.sectionflags	@""
	.align	4


	//----- nvinfo : EIATTR_CUDA_API_VERSION
	.align		4
        /*0000*/ 	.byte	0x04, 0x37
        /*0002*/ 	.short	(.L_7 - .L_6)
.L_6:
        /*0004*/ 	.word	0x00000082


	//----- nvinfo : EIATTR_KPARAM_INFO
	.align		4
.L_7:
        /*0008*/ 	.byte	0x04, 0x17
        /*000a*/ 	.short	(.L_9 - .L_8)
.L_8:
        /*000c*/ 	.word	0x00000000
        /*0010*/ 	.short	0x0006
        /*0012*/ 	.short	0x0028
        /*0014*/ 	.byte	0x00, 0xf5, 0x21, 0x00


	//----- nvinfo : EIATTR_KPARAM_INFO
	.align		4
.L_9:
        /*0018*/ 	.byte	0x04, 0x17
        /*001a*/ 	.short	(.L_11 - .L_10)
.L_10:
        /*001c*/ 	.word	0x00000000
        /*0020*/ 	.short	0x0005
        /*0022*/ 	.short	0x0020
        /*0024*/ 	.byte	0x00, 0xf5, 0x21, 0x00


	//----- nvinfo : EIATTR_KPARAM_INFO
	.align		4
.L_11:
        /*0028*/ 	.byte	0x04, 0x17
        /*002a*/ 	.short	(.L_13 - .L_12)
.L_12:
        /*002c*/ 	.word	0x00000000
        /*0030*/ 	.short	0x0004
        /*0032*/ 	.short	0x0018
        /*0034*/ 	.byte	0x00, 0xf0, 0x11, 0x00


	//----- nvinfo : EIATTR_KPARAM_INFO
	.align		4
.L_13:
        /*0038*/ 	.byte	0x04, 0x17
        /*003a*/ 	.short	(.L_15 - .L_14)
.L_14:
        /*003c*/ 	.word	0x00000000
        /*0040*/ 	.short	0x0003
        /*0042*/ 	.short	0x0014
        /*0044*/ 	.byte	0x00, 0xf0, 0x11, 0x00


	//----- nvinfo : EIATTR_KPARAM_INFO
	.align		4
.L_15:
        /*0048*/ 	.byte	0x04, 0x17
        /*004a*/ 	.short	(.L_17 - .L_16)
.L_16:
        /*004c*/ 	.word	0x00000000
        /*0050*/ 	.short	0x0002
        /*0052*/ 	.short	0x0010
        /*0054*/ 	.byte	0x00, 0xf0, 0x11, 0x00


	//----- nvinfo : EIATTR_KPARAM_INFO
	.align		4
.L_17:
        /*0058*/ 	.byte	0x04, 0x17
        /*005a*/ 	.short	(.L_19 - .L_18)
.L_18:
        /*005c*/ 	.word	0x00000000
        /*0060*/ 	.short	0x0001
        /*0062*/ 	.short	0x0008
        /*0064*/ 	.byte	0x00, 0xf5, 0x21, 0x00


	//----- nvinfo : EIATTR_KPARAM_INFO
	.align		4
.L_19:
        /*0068*/ 	.byte	0x04, 0x17
        /*006a*/ 	.short	(.L_21 - .L_20)
.L_20:
        /*006c*/ 	.word	0x00000000
        /*0070*/ 	.short	0x0000
        /*0072*/ 	.short	0x0000
        /*0074*/ 	.byte	0x00, 0xf5, 0x21, 0x00


	//----- nvinfo : EIATTR_SPARSE_MMA_MASK
	.align		4
.L_21:
        /*0078*/ 	.byte	0x03, 0x50
        /*007a*/ 	.short	0x0000


	//----- nvinfo : EIATTR_MAXREG_COUNT
	.align		4
        /*007c*/ 	.byte	0x03, 0x1b
        /*007e*/ 	.short	0x00ff


	//----- nvinfo : EIATTR_MERCURY_ISA_VERSION
	.align		4
        /*0080*/ 	.byte	0x03, 0x5f
        /*0082*/ 	.short	0x0101


	//----- nvinfo : EIATTR_VRC_CTA_INIT_COUNT
	.align		4
        /*0084*/ 	.byte	0x02, 0x4a
	.zero		1
	.zero		1


	//----- nvinfo : EIATTR_EXIT_INSTR_OFFSETS
	.align		4
        /*0088*/ 	.byte	0x04, 0x1c
        /*008a*/ 	.short	(.L_23 - .L_22)


	//   ....[0]....
.L_22:
        /*008c*/ 	.word	0x000001c0


	//   ....[1]....
        /*0090*/ 	.word	0x00000500


	//----- nvinfo : EIATTR_CRS_STACK_SIZE
	.align		4
.L_23:
        /*0094*/ 	.byte	0x04, 0x1e
        /*0096*/ 	.short	(.L_25 - .L_24)
.L_24:
        /*0098*/ 	.word	0x00000000


	//----- nvinfo : EIATTR_CBANK_PARAM_SIZE
	.align		4
.L_25:
        /*009c*/ 	.byte	0x03, 0x19
        /*009e*/ 	.short	0x0030


	//----- nvinfo : EIATTR_PARAM_CBANK
	.align		4
        /*00a0*/ 	.byte	0x04, 0x0a
        /*00a2*/ 	.short	(.L_27 - .L_26)
	.align		4
.L_26:
        /*00a4*/ 	.word	index@(.nv.constant0._Z13gpu_mergesortPiS_iiiP4dim3S1_)
        /*00a8*/ 	.short	0x0380
        /*00aa*/ 	.short	0x0030


	//----- nvinfo : EIATTR_SW_WAR
	.align		4
.L_27:
        /*00ac*/ 	.byte	0x04, 0x36
        /*00ae*/ 	.short	(.L_29 - .L_28)
.L_28:
        /*00b0*/ 	.word	0x00000008
.L_29:


//--------------------- .nv.callgraph             --------------------------
	.section	.nv.callgraph,"",@"SHT_CUDA_CALLGRAPH"
	.align	4
	.sectionentsize	8
	.align		4
        /*0000*/ 	.word	0x00000000
	.align		4
        /*0004*/ 	.word	0xffffffff
	.align		4
        /*0008*/ 	.word	0x00000000
	.align		4
        /*000c*/ 	.word	0xfffffffe
	.align		4
        /*0010*/ 	.word	0x00000000
	.align		4
        /*0014*/ 	.word	0xfffffffd
	.align		4
        /*0018*/ 	.word	0x00000000
	.align		4
        /*001c*/ 	.word	0xfffffffc


//--------------------- .text._Z13gpu_mergesortPiS_iiiP4dim3S1_ --------------------------
	.section	.text._Z13gpu_mergesortPiS_iiiP4dim3S1_,"ax",@progbits
	.align	128
        .global         _Z13gpu_mergesortPiS_iiiP4dim3S1_
        .type           _Z13gpu_mergesortPiS_iiiP4dim3S1_,@function
        .size           _Z13gpu_mergesortPiS_iiiP4dim3S1_,(.L_x_12 - _Z13gpu_mergesortPiS_iiiP4dim3S1_)
        .other          _Z13gpu_mergesortPiS_iiiP4dim3S1_,@"STO_CUDA_ENTRY STV_DEFAULT"
_Z13gpu_mergesortPiS_iiiP4dim3S1_:
.text._Z13gpu_mergesortPiS_iiiP4dim3S1_:
[----:B------:R-:W-:Y:S08]  /*0000*/  LDC R1, c[0x0][0x37c] ;  /* 0x0000df00ff017b82 */ /* 0x000ff00000000800 */
[----:B------:R-:W0:Y:S01]  /*0010*/  LDC.64 R2, c[0x0][0x3a0] ;  /* 0x0000e800ff027b82 */ /* 0x000e220000000a00 */
[----:B------:R-:W0:Y:S07]  /*0020*/  LDCU.64 UR6, c[0x0][0x358] ;  /* 0x00006b00ff0677ac */ /* 0x000e2e0008000a00 */
[----:B------:R-:W1:Y:S01]  /*0030*/  LDC.64 R4, c[0x0][0x3a8] ;  /* 0x0000ea00ff047b82 */ /* 0x000e620000000a00 */
[----:B------:R-:W2:Y:S01]  /*0040*/  S2R R13, SR_CTAID.Y ;  /* 0x00000000000d7919 */ /* 0x000ea20000002600 */
[----:B------:R-:W3:Y:S01]  /*0050*/  LDCU.64 UR8, c[0x0][0x390] ;  /* 0x00007200ff0877ac */ /* 0x000ee20008000a00 */
[----:B------:R-:W4:Y:S05]  /*0060*/  S2R R12, SR_TID.Y ;  /* 0x00000000000c7919 */ /* 0x000f2a0000002200 */
[----:B------:R-:W5:Y:S01]  /*0070*/  S2UR UR5, SR_CTAID.Z ;  /* 0x00000000000579c3 */ /* 0x000f620000002700 */
[----:B0-----:R-:W5:Y:S07]  /*0080*/  LDG.E R9, desc[UR6][R2.64+0x8] ;  /* 0x0000080602097981 */ /* 0x001f6e000c1e1900 */
[----:B------:R-:W2:Y:S01]  /*0090*/  S2UR UR4, SR_CTAID.X ;  /* 0x00000000000479c3 */ /* 0x000ea20000002500 */
[----:B------:R-:W4:Y:S04]  /*00a0*/  LDG.E R0, desc[UR6][R2.64] ;  /* 0x0000000602007981 */ /* 0x000f28000c1e1900 */
[----:B-1----:R-:W2:Y:S03]  /*00b0*/  LDG.E R6, desc[UR6][R4.64+0x8] ;  /* 0x0000080604067981 */ /* 0x002ea6000c1e1900 */
[----:B------:R-:W3:Y:S01]  /*00c0*/  LDC R14, c[0x0][0x398] ;  /* 0x0000e600ff0e7b82 */ /* 0x000ee20000000800 */
[----:B------:R3:W4:Y:S04]  /*00d0*/  LDG.E R7, desc[UR6][R2.64+0x4] ;  /* 0x0000040602077981 */ /* 0x000728000c1e1900 */
[----:B------:R-:W4:Y:S01]  /*00e0*/  LDG.E R8, desc[UR6][R4.64+0x4] ;  /* 0x0000040604087981 */ /* 0x000f22000c1e1900 */
[----:B------:R-:W0:Y:S01]  /*00f0*/  S2R R10, SR_TID.X ;  /* 0x00000000000a7919 */ /* 0x000e220000002100 */
[----:B---3--:R-:W-:-:S02]  /*0100*/  IMAD R3, R14, UR9, RZ ;  /* 0x000000090e037c24 */ /* 0x008fc4000f8e02ff */
[----:B-----5:R-:W-:-:S04]  /*0110*/  IMAD R11, R9, UR5, RZ ;  /* 0x00000005090b7c24 */ /* 0x020fc8000f8e02ff */
[C---:B--2---:R-:W-:Y:S02]  /*0120*/  IMAD R11, R6.reuse, R11, RZ ;  /* 0x0000000b060b7224 */ /* 0x044fe400078e02ff */
[----:B------:R-:W-:Y:S02]  /*0130*/  IMAD R6, R6, R13, UR4 ;  /* 0x0000000406067e24 */ /* 0x000fe4000f8e020d */
[----:B----4-:R-:W-:Y:S02]  /*0140*/  IMAD R0, R0, R7, RZ ;  /* 0x0000000700007224 */ /* 0x010fe400078e02ff */
[----:B------:R-:W-:Y:S02]  /*0150*/  IMAD R8, R8, R11, R12 ;  /* 0x0000000b08087224 */ /* 0x000fe400078e020c */
[----:B------:R-:W-:Y:S02]  /*0160*/  IMAD R0, R0, R9, RZ ;  /* 0x0000000900007224 */ /* 0x000fe400078e02ff */
[----:B------:R-:W-:-:S04]  /*0170*/  IMAD R9, R9, R6, R8 ;  /* 0x0000000609097224 */ /* 0x000fc800078e0208 */
[----:B0-----:R-:W-:-:S04]  /*0180*/  IMAD R0, R0, R9, R10 ;  /* 0x0000000900007224 */ /* 0x001fc800078e020a */
[----:B------:R-:W-:-:S05]  /*0190*/  IMAD R0, R0, R3, RZ ;  /* 0x0000000300007224 */ /* 0x000fca00078e02ff */
[----:B------:R-:W-:-:S04]  /*01a0*/  ISETP.GE.AND P0, PT, R0, UR8, PT ;  /* 0x0000000800007c0c */ /* 0x000fc8000bf06270 */
[----:B------:R-:W-:-:S13]  /*01b0*/  ISETP.LT.OR P0, PT, R14, 0x1, P0 ;  /* 0x000000010e00780c */ /* 0x000fda0000701670 */
[----:B------:R-:W-:Y:S05]  /*01c0*/  @P0 EXIT ;  /* 0x000000000000094d */ /* 0x000fea0003800000 */
[----:B------:R-:W-:Y:S01]  /*01d0*/  HFMA2 R14, -RZ, RZ, 0, 0 ;  /* 0x00000000ff0e7431 */ /* 0x000fe200000001ff */
[----:B------:R-:W-:-:S12]  /*01e0*/  USHF.R.S32.HI UR4, URZ, 0x1, UR9 ;  /* 0x00000001ff047899 */ /* 0x000fd80008011409 */
.L_x_10:
[----:B0-----:R-:W0:Y:S01]  /*01f0*/  LDC.64 R16, c[0x0][0x390] ;  /* 0x0000e400ff107b82 */ /* 0x001e220000000a00 */
[----:B------:R-:W-:Y:S01]  /*0200*/  BSSY.RECONVERGENT B0, `(.L_x_0) ;  /* 0x0000028000007945 */ /* 0x000fe20003800200 */
[----:B0-----:R-:W-:-:S04]  /*0210*/  IADD3 R17, PT, PT, R0, R17, RZ ;  /* 0x0000001100117210 */ /* 0x001fc80007ffe0ff */
[----:B------:R-:W-:-:S04]  /*0220*/  VIMNMX R19, PT, PT, R17, R16, PT ;  /* 0x0000001011137248 */ /* 0x000fc80003fe0100 */
[----:B------:R-:W-:-:S13]  /*0230*/  ISETP.GE.AND P0, PT, R0, R19, PT ;  /* 0x000000130000720c */ /* 0x000fda0003f06270 */
[----:B-12---:R-:W-:Y:S05]  /*0240*/  @P0 BRA `(.L_x_1) ;  /* 0x00000000008c0947 */ /* 0x006fea0003800000 */
[----:B------:R-:W0:Y:S01]  /*0250*/  LDC.64 R4, c[0x0][0x380] ;  /* 0x0000e000ff047b82 */ /* 0x000e220000000a00 */
[----:B------:R-:W-:Y:S02]  /*0260*/  VIADDMNMX R12, R0, UR4, R16, PT ;  /* 0x00000004000c7c46 */ /* 0x000fe4000b800110 */
[----:B------:R-:W-:-:S03]  /*0270*/  MOV R15, R0 ;  /* 0x00000000000f7202 */ /* 0x000fc60000000f00 */
[----:B------:R-:W-:Y:S02]  /*0280*/  IMAD.MOV.U32 R13, RZ, RZ, R12 ;  /* 0x000000ffff0d7224 */ /* 0x000fe400078e000c */
[----:B------:R-:W1:Y:S05]  /*0290*/  LDC.64 R2, c[0x0][0x388] ;  /* 0x0000e200ff027b82 */ /* 0x000e6a0000000a00 */
.L_x_9:
[----:B------:R-:W-:Y:S01]  /*02a0*/  ISETP.GE.AND P0, PT, R15, R12, PT ;  /* 0x0000000c0f00720c */ /* 0x000fe20003f06270 */
[----:B------:R-:W-:Y:S01]  /*02b0*/  BSSY.RECONVERGENT B1, `(.L_x_2) ;  /* 0x0000019000017945 */ /* 0x000fe20003800200 */
[----:B-12---:R-:W-:-:S11]  /*02c0*/  IMAD.WIDE R6, R0, 0x4, R2 ;  /* 0x0000000400067825 */ /* 0x006fd600078e0202 */
[----:B0-----:R-:W-:Y:S05]  /*02d0*/  @!P0 BRA `(.L_x_3) ;  /* 0x00000000000c8947 */ /* 0x001fea0003800000 */
[----:B0-----:R-:W-:-:S05]  /*02e0*/  IMAD.WIDE R8, R13, 0x4, R4 ;  /* 0x000000040d087825 */ /* 0x001fca00078e0204 */
[----:B------:R0:W5:Y:S01]  /*02f0*/  LDG.E R11, desc[UR6][R8.64] ;  /* 0x00000006080b7981 */ /* 0x000162000c1e1900 */
[----:B------:R-:W-:Y:S05]  /*0300*/  BRA `(.L_x_4) ;  /* 0x0000000000447947 */ /* 0x000fea0003800000 */
.L_x_3:
[----:B------:R-:W-:Y:S01]  /*0310*/  ISETP.GE.AND P0, PT, R13, R19, PT ;  /* 0x000000130d00720c */ /* 0x000fe20003f06270 */
[----:B------:R-:W-:-:S12]  /*0320*/  BSSY.RELIABLE B2, `(.L_x_5) ;  /* 0x000000c000027945 */ /* 0x000fd80003800100 */
[----:B------:R-:W-:Y:S05]  /*0330*/  @!P0 BRA `(.L_x_6) ;  /* 0x00000000000c8947 */ /* 0x000fea0003800000 */
[----:B0-----:R-:W-:-:S06]  /*0340*/  IMAD.WIDE R8, R15, 0x4, R4 ;  /* 0x000000040f087825 */ /* 0x001fcc00078e0204 */
[----:B------:R0:W5:Y:S01]  /*0350*/  LDG.E R9, desc[UR6][R8.64] ;  /* 0x0000000608097981 */ /* 0x000162000c1e1900 */
[----:B------:R-:W-:Y:S05]  /*0360*/  BRA `(.L_x_7) ;  /* 0x00000000001c7947 */ /* 0x000fea0003800000 */
.L_x_6:
[----:B0-----:R-:W-:-:S04]  /*0370*/  IMAD.WIDE R8, R15, 0x4, R4 ;  /* 0x000000040f087825 */ /* 0x001fc800078e0204 */
[----:B------:R-:W-:Y:S02]  /*0380*/  IMAD.WIDE R10, R13, 0x4, R4 ;  /* 0x000000040d0a7825 */ /* 0x000fe400078e0204 */
[----:B------:R-:W2:Y:S04]  /*0390*/  LDG.E R9, desc[UR6][R8.64] ;  /* 0x0000000608097981 */ /* 0x000ea8000c1e1900 */
[----:B------:R-:W2:Y:S02]  /*03a0*/  LDG.E R11, desc[UR6][R10.64] ;  /* 0x000000060a0b7981 */ /* 0x000ea4000c1e1900 */
[----:B--2---:R-:W-:-:S13]  /*03b0*/  ISETP.GE.AND P0, PT, R9, R11, PT ;  /* 0x0000000b0900720c */ /* 0x004fda0003f06270 */
[----:B------:R-:W-:Y:S05]  /*03c0*/  @P0 BREAK.RELIABLE B2 ;  /* 0x0000000000020942 */ /* 0x000fea0003800100 */
[----:B------:R-:W-:Y:S05]  /*03d0*/  @P0 BRA `(.L_x_4) ;  /* 0x0000000000100947 */ /* 0x000fea0003800000 */
.L_x_7:
[----:B------:R-:W-:Y:S05]  /*03e0*/  BSYNC.RELIABLE B2 ;  /* 0x0000000000027941 */ /* 0x000fea0003800100 */
.L_x_5:
[----:B-----5:R1:W-:Y:S01]  /*03f0*/  STG.E desc[UR6][R6.64], R9 ;  /* 0x0000000906007986 */ /* 0x0203e2000c101906 */
[----:B------:R-:W-:Y:S01]  /*0400*/  IADD3 R15, PT, PT, R15, 0x1, RZ ;  /* 0x000000010f0f7810 */ /* 0x000fe20007ffe0ff */
[----:B------:R-:W-:Y:S06]  /*0410*/  BRA `(.L_x_8) ;  /* 0x0000000000087947 */ /* 0x000fec0003800000 */
.L_x_4:
[----:B-----5:R2:W-:Y:S01]  /*0420*/  STG.E desc[UR6][R6.64], R11 ;  /* 0x0000000b06007986 */ /* 0x0205e2000c101906 */
[----:B------:R-:W-:-:S07]  /*0430*/  IADD3 R13, PT, PT, R13, 0x1, RZ ;  /* 0x000000010d0d7810 */ /* 0x000fce0007ffe0ff */
.L_x_8:
[----:B------:R-:W-:Y:S05]  /*0440*/  BSYNC.RECONVERGENT B1 ;  /* 0x0000000000017941 */ /* 0x000fea0003800200 */
.L_x_2:
[----:B------:R-:W-:-:S05]  /*0450*/  VIADD R0, R0, 0x1 ;  /* 0x0000000100007836 */ /* 0x000fca0000000000 */
[----:B------:R-:W-:-:S13]  /*0460*/  ISETP.GE.AND P0, PT, R0, R19, PT ;  /* 0x000000130000720c */ /* 0x000fda0003f06270 */
[----:B------:R-:W-:Y:S05]  /*0470*/  @!P0 BRA `(.L_x_9) ;  /* 0xfffffffc00888947 */ /* 0x000fea000383ffff */
.L_x_1:
[----:B------:R-:W-:Y:S05]  /*0480*/  BSYNC.RECONVERGENT B0 ;  /* 0x0000000000007941 */ /* 0x000fea0003800200 */
.L_x_0:
[----:B------:R-:W3:Y:S01]  /*0490*/  LDCU UR5, c[0x0][0x398] ;  /* 0x00007300ff0577ac */ /* 0x000ee20008000800 */
[----:B------:R-:W-:Y:S02]  /*04a0*/  IADD3 R14, PT, PT, R14, 0x1, RZ ;  /* 0x000000010e0e7810 */ /* 0x000fe40007ffe0ff */
[----:B------:R-:W-:Y:S01]  /*04b0*/  MOV R0, R17 ;  /* 0x0000001100007202 */ /* 0x000fe20000000f00 */
[----:B------:R-:W4:Y:S01]  /*04c0*/  LDCU UR8, c[0x0][0x390] ;  /* 0x00007200ff0877ac */ /* 0x000f220008000800 */
[----:B---3--:R-:W-:Y:S02]  /*04d0*/  ISETP.GE.AND P0, PT, R14, UR5, PT ;  /* 0x000000050e007c0c */ /* 0x008fe4000bf06270 */
[----:B----4-:R-:W-:-:S13]  /*04e0*/  ISETP.LT.AND P1, PT, R17, UR8, PT ;  /* 0x0000000811007c0c */ /* 0x010fda000bf21270 */
[----:B------:R-:W-:Y:S05]  /*04f0*/  @!P0 BRA P1, `(.L_x_10) ;  /* 0xfffffffc003c8947 */ /* 0x000fea000083ffff */
[----:B------:R-:W-:Y:S05]  /*0500*/  EXIT ;  /* 0x000000000000794d */ /* 0x000fea0003800000 */
.L_x_11:
[----:B------:R-:W-:-:S00]  /*0510*/  BRA `(.L_x_11) ;  /* 0xfffffffc00fc7947 */ /* 0x000fc0000383ffff */
[----:B------:R-:W-:-:S00]  /*0520*/  NOP ;  /* 0x0000000000007918 */ /* 0x000fc00000000000 */
        /* <DEDUP_REMOVED lines=13> */
.L_x_12:


//--------------------- .nv.shared.reserved.0     --------------------------
	.section	.nv.shared.reserved.0,"aw",@nobits
	.weak		__nv_reservedSMEM_offset_0_alias
	.size		__nv_reservedSMEM_offset_0_alias, 0, 64
	.other		__nv_reservedSMEM_offset_0_alias,@"STO_CUDA_RESERVED_SHARED STV_DEFAULT"
__nv_reservedSMEM_offset_0_alias:
	.zero		0
	.zero		64


//--------------------- .nv.constant0._Z13gpu_mergesortPiS_iiiP4dim3S1_ --------------------------
	.section	.nv.constant0._Z13gpu_mergesortPiS_iiiP4dim3S1_,"a",@progbits
	.sectionflags	@""
	.align	4
.nv.constant0._Z13gpu_mergesortPiS_iiiP4dim3S1_:
	.zero		944


//--------------------- SYMBOLS --------------------------

	.type		.nv.reservedSmem.offset0,@object
	.size		.nv.reservedSmem.offset0,0x4
